//
// Generated by NVIDIA NVVM Compiler
//
// Compiler Build ID: CL-36424714
// Cuda compilation tools, release 13.0, V13.0.88
// Based on NVVM 20.0.0
//

.version 9.0
.target sm_100
.address_size 64

	// .globl	_Z10add_arraysPiS_i

.visible .entry _Z10add_arraysPiS_i(
	.param .u64 .ptr .align 1 _Z10add_arraysPiS_i_param_0,
	.param .u64 .ptr .align 1 _Z10add_arraysPiS_i_param_1,
	.param .u32 _Z10add_arraysPiS_i_param_2
)
{
	.reg .pred 	%p<2>;
	.reg .b32 	%r<8>;
	.reg .b64 	%rd<5>;

	ld.param.u64 	%rd1, [_Z10add_arraysPiS_i_param_0];
	ld.param.u32 	%r2, [_Z10add_arraysPiS_i_param_2];
	mov.u32 	%r3, %ctaid.x;
	mov.u32 	%r4, %ntid.x;
	mov.u32 	%r5, %tid.x;
	mad.lo.s32 	%r1, %r3, %r4, %r5;
	setp.ge.s32 	%p1, %r1, %r2;
	@%p1 bra 	$L__BB0_2;
	cvta.to.global.u64 	%rd2, %rd1;
	mul.wide.s32 	%rd3, %r1, 4;
	add.s64 	%rd4, %rd2, %rd3;
	ld.global.u32 	%r6, [%rd4];
	add.s32 	%r7, %r6, 1;
	st.global.u32 	[%rd4], %r7;
$L__BB0_2:
	ret;

}


// ===== COMPILED SASS (sm_100) =====

	.target	sm_100

	.elftype	@"ET_EXEC"


//--------------------- .note.nv.tkinfo           --------------------------
	.section	.note.nv.tkinfo,"",@"SHT_NOTE"
	.sectionflags	@"SHF_NOTE_NV_TKINFO"
	.tkinfo
        /*0018*/ 	.word	0x00000002
        /*0030*/ 	.string	""
        /*0030*/ 	.string	"ptxas"
        /*0030*/ 	.string	"Cuda compilation tools, release 13.0, V13.0.88"
        /*0030*/ 	.string	"Build cuda_13.0.r13.0/compiler.36424714_0"
        /*0030*/ 	.string	"-arch sm_100 -m 64 "



//--------------------- .note.nv.cuinfo           --------------------------
	.section	.note.nv.cuinfo,"",@"SHT_NOTE"
	.sectionflags	@"SHF_NOTE_NV_CUINFO"
        /*0018*/ 	.short	0x0002
        /*001a*/ 	.short	0x0064
        /*001c*/ 	.short	0x0082
	.zero		2


//--------------------- .nv.info                  --------------------------
	.section	.nv.info,"",@"SHT_CUDA_INFO"
	.align	4


	//----- nvinfo : EIATTR_REGCOUNT
	.align		4
        /*0000*/ 	.byte	0x04, 0x2f
        /*0002*/ 	.short	(.L_1 - .L_0)
	.align		4
.L_0:
        /*0004*/ 	.word	index@(_Z10add_arraysPiS_i)
        /*0008*/ 	.word	0x00000008


	//----- nvinfo : EIATTR_FRAME_SIZE
	.align		4
.L_1:
        /*000c*/ 	.byte	0x04, 0x11
        /*000e*/ 	.short	(.L_3 - .L_2)
	.align		4
.L_2:
        /*0010*/ 	.word	index@(_Z10add_arraysPiS_i)
        /*0014*/ 	.word	0x00000000


	//----- nvinfo : EIATTR_MIN_STACK_SIZE
	.align		4
.L_3:
        /*0018*/ 	.byte	0x04, 0x12
        /*001a*/ 	.short	(.L_5 - .L_4)
	.align		4
.L_4:
        /*001c*/ 	.word	index@(_Z10add_arraysPiS_i)
        /*0020*/ 	.word	0x00000000
.L_5:


//--------------------- .nv.compat                --------------------------
	.section	.nv.compat,"",@"SHT_CUDA_COMPAT_INFO"
	.align	4
        /*0000*/ 	.byte	0x02, 0x09, 0x00, 0x00, 0x02, 0x02, 0x01, 0x00, 0x02, 0x05, 0x05, 0x00, 0x03, 0x07, 0x01, 0x01
        /*0010*/ 	.byte	0x02, 0x03, 0x00, 0x00, 0x02, 0x06, 0x01, 0x00, 0x04, 0x0b, 0x08, 0x00, 0x09, 0x00, 0x00, 0x00
        /*0020*/ 	.byte	0x00, 0x00, 0x00, 0x00


//--------------------- .nv.info._Z10add_arraysPiS_i --------------------------
	.section	.nv.info._Z10add_arraysPiS_i,"",@"SHT_CUDA_INFO"
	.sectionflags	@""
	.align	4


	//----- nvinfo : EIATTR_CUDA_API_VERSION
	.align		4
        /*0000*/ 	.byte	0x04, 0x37
        /*0002*/ 	.short	(.L_7 - .L_6)
.L_6:
        /*0004*/ 	.word	0x00000082


	//----- nvinfo : EIATTR_KPARAM_INFO
	.align		4
.L_7:
        /*0008*/ 	.byte	0x04, 0x17
        /*000a*/ 	.short	(.L_9 - .L_8)
.L_8:
        /*000c*/ 	.word	0x00000000
        /*0010*/ 	.short	0x0002
        /*0012*/ 	.short	0x0010
        /*0014*/ 	.byte	0x00, 0xf0, 0x11, 0x00


	//----- nvinfo : EIATTR_KPARAM_INFO
	.align		4
.L_9:
        /*0018*/ 	.byte	0x04, 0x17
        /*001a*/ 	.short	(.L_11 - .L_10)
.L_10:
        /*001c*/ 	.word	0x00000000
        /*0020*/ 	.short	0x0001
        /*0022*/ 	.short	0x0008
        /*0024*/ 	.byte	0x00, 0xf5, 0x21, 0x00


	//----- nvinfo : EIATTR_KPARAM_INFO
	.align		4
.L_11:
        /*0028*/ 	.byte	0x04, 0x17
        /*002a*/ 	.short	(.L_13 - .L_12)
.L_12:
        /*002c*/ 	.word	0x00000000
        /*0030*/ 	.short	0x0000
        /*0032*/ 	.short	0x0000
        /*0034*/ 	.byte	0x00, 0xf5, 0x21, 0x00


	//----- nvinfo : EIATTR_SPARSE_MMA_MASK
	.align		4
.L_13:
        /*0038*/ 	.byte	0x03, 0x50
        /*003a*/ 	.short	0x0000


	//----- nvinfo : EIATTR_MAXREG_COUNT
	.align		4
        /*003c*/ 	.byte	0x03, 0x1b
        /*003e*/ 	.short	0x00ff


	//----- nvinfo : EIATTR_MERCURY_ISA_VERSION
	.align		4
        /*0040*/ 	.byte	0x03, 0x5f
        /*0042*/ 	.short	0x0101


	//----- nvinfo : EIATTR_VRC_CTA_INIT_COUNT
	.align		4
        /*0044*/ 	.byte	0x02, 0x4a
	.zero		1
	.zero		1


	//----- nvinfo : EIATTR_EXIT_INSTR_OFFSETS
	.align		4
        /*0048*/ 	.byte	0x04, 0x1c
        /*004a*/ 	.short	(.L_15 - .L_14)


	//   ....[0]....
.L_14:
        /*004c*/ 	.word	0x00000070


	//   ....[1]....
        /*0050*/ 	.word	0x000000e0


	//----- nvinfo : EIATTR_CBANK_PARAM_SIZE
	.align		4
.L_15:
        /*0054*/ 	.byte	0x03, 0x19
        /*0056*/ 	.short	0x0014


	//----- nvinfo : EIATTR_PARAM_CBANK
	.align		4
        /*0058*/ 	.byte	0x04, 0x0a
        /*005a*/ 	.short	(.L_17 - .L_16)
	.align		4
.L_16:
        /*005c*/ 	.word	index@(.nv.constant0._Z10add_arraysPiS_i)
        /*0060*/ 	.short	0x0380
        /*0062*/ 	.short	0x0014


	//----- nvinfo : EIATTR_SW_WAR
	.align		4
.L_17:
        /*0064*/ 	.byte	0x04, 0x36
        /*0066*/ 	.short	(.L_19 - .L_18)
.L_18:
        /*0068*/ 	.word	0x00000008
.L_19:


//--------------------- .nv.callgraph             --------------------------
	.section	.nv.callgraph,"",@"SHT_CUDA_CALLGRAPH"
	.align	4
	.sectionentsize	8
	.align		4
        /*0000*/ 	.word	0x00000000
	.align		4
        /*0004*/ 	.word	0xffffffff
	.align		4
        /*0008*/ 	.word	0x00000000
	.align		4
        /*000c*/ 	.word	0xfffffffe
	.align		4
        /*0010*/ 	.word	0x00000000
	.align		4
        /*0014*/ 	.word	0xfffffffd
	.align		4
        /*0018*/ 	.word	0x00000000
	.align		4
        /*001c*/ 	.word	0xfffffffc


//--------------------- .text._Z10add_arraysPiS_i --------------------------
	.section	.text._Z10add_arraysPiS_i,"ax",@progbits
	.align	128
        .global         _Z10add_arraysPiS_i
        .type           _Z10add_arraysPiS_i,@function
        .size           _Z10add_arraysPiS_i,(.L_x_1 - _Z10add_arraysPiS_i)
        .other          _Z10add_arraysPiS_i,@"STO_CUDA_ENTRY STV_DEFAULT"
_Z10add_arraysPiS_i:
.text._Z10add_arraysPiS_i:
[----:B------:R-:W-:Y:S01]  /*0000*/  LDC R1, c[0x0][0x37c] ;  /* 0x0000df00ff017b82 */ /* 0x000fe20000000800 */
[----:B------:R-:W0:Y:S07]  /*0010*/  S2R R0, SR_TID.X ;  /* 0x0000000000007919 */ /* 0x000e2e0000002100 */
[----:B------:R-:W0:Y:S01]  /*0020*/  S2UR UR4, SR_CTAID.X ;  /* 0x00000000000479c3 */ /* 0x000e220000002500 */
[----:B------:R-:W1:Y:S07]  /*0030*/  LDCU UR5, c[0x0][0x390] ;  /* 0x00007200ff0577ac */ /* 0x000e6e0008000800 */
[----:B------:R-:W0:Y:S02]  /*0040*/  LDC R5, c[0x0][0x360] ;  /* 0x0000d800ff057b82 */ /* 0x000e240000000800 */
[----:B0-----:R-:W-:-:S05]  /*0050*/  IMAD R5, R5, UR4, R0 ;  /* 0x0000000405057c24 */ /* 0x001fca000f8e0200 */
[----:B-1----:R-:W-:-:S13]  /*0060*/  ISETP.GE.AND P0, PT, R5, UR5, PT ;  /* 0x0000000505007c0c */ /* 0x002fda000bf06270 */
[----:B------:R-:W-:Y:S05]  /*0070*/  @P0 EXIT ;  /* 0x000000000000094d */ /* 0x000fea0003800000 */
[----:B------:R-:W0:Y:S01]  /*0080*/  LDC.64 R2, c[0x0][0x380] ;  /* 0x0000e000ff027b82 */ /* 0x000e220000000a00 */
[----:B------:R-:W1:Y:S01]  /*0090*/  LDCU.64 UR4, c[0x0][0x358] ;  /* 0x00006b00ff0477ac */ /* 0x000e620008000a00 */
[----:B0-----:R-:W-:-:S05]  /*00a0*/  IMAD.WIDE R2, R5, 0x4, R2 ;  /* 0x0000000405027825 */ /* 0x001fca00078e0202 */
[----:B-1----:R-:W2:Y:S02]  /*00b0*/  LDG.E R0, desc[UR4][R2.64] ;  /* 0x0000000402007981 */ /* 0x002ea4000c1e1900 */
[----:B--2---:R-:W-:-:S05]  /*00c0*/  IADD3 R5, PT, PT, R0, 0x1, RZ ;  /* 0x0000000100057810 */ /* 0x004fca0007ffe0ff */
[----:B------:R-:W-:Y:S01]  /*00d0*/  STG.E desc[UR4][R2.64], R5 ;  /* 0x0000000502007986 */ /* 0x000fe2000c101904 */
[----:B------:R-:W-:Y:S05]  /*00e0*/  EXIT ;  /* 0x000000000000794d */ /* 0x000fea0003800000 */
.L_x_0:
[----:B------:R-:W-:-:S00]  /*00f0*/  BRA `(.L_x_0) ;  /* 0xfffffffc00fc7947 */ /* 0x000fc0000383ffff */
[----:B------:R-:W-:-:S00]  /*0100*/  NOP ;  /* 0x0000000000007918 */ /* 0x000fc00000000000 */
[----:B------:R-:W-:-:S00]  /*0110*/  NOP ;  /* 0x0000000000007918 */ /* 0x000fc00000000000 */
[----:B------:R-:W-:-:S00]  /*0120*/  NOP ;  /* 0x0000000000007918 */ /* 0x000fc00000000000 */
[----:B------:R-:W-:-:S00]  /*0130*/  NOP ;  /* 0x0000000000007918 */ /* 0x000fc00000000000 */
[----:B------:R-:W-:-:S00]  /*0140*/  NOP ;  /* 0x0000000000007918 */ /* 0x000fc00000000000 */
[----:B------:R-:W-:-:S00]  /*0150*/  NOP ;  /* 0x0000000000007918 */ /* 0x000fc00000000000 */
[----:B------:R-:W-:-:S00]  /*0160*/  NOP ;  /* 0x0000000000007918 */ /* 0x000fc00000000000 */
[----:B------:R-:W-:-:S00]  /*0170*/  NOP ;  /* 0x0000000000007918 */ /* 0x000fc00000000000 */
.L_x_1:


//--------------------- .nv.shared.reserved.0     --------------------------
	.section	.nv.shared.reserved.0,"aw",@nobits
	.weak		__nv_reservedSMEM_offset_0_alias
	.size		__nv_reservedSMEM_offset_0_alias, 0, 64
	.other		__nv_reservedSMEM_offset_0_alias,@"STO_CUDA_RESERVED_SHARED STV_DEFAULT"
__nv_reservedSMEM_offset_0_alias:
	.zero		0
	.zero		64


//--------------------- .nv.constant0._Z10add_arraysPiS_i --------------------------
	.section	.nv.constant0._Z10add_arraysPiS_i,"a",@progbits
	.sectionflags	@""
	.align	4
.nv.constant0._Z10add_arraysPiS_i:
	.zero		916


//--------------------- SYMBOLS --------------------------

	.type		.nv.reservedSmem.offset0,@object
	.size		.nv.reservedSmem.offset0,0x4
